	.headerflags	@"EF_CUDA_TEXMODE_UNIFIED EF_CUDA_64BIT_ADDRESS EF_CUDA_ACCELERATORS EF_CUDA_SM90 EF_CUDA_VIRTUAL_SM(EF_CUDA_SM90)"
	.elftype	@"ET_EXEC"


//--------------------- .nv.info                  --------------------------
	.section	.nv.info,"",@"SHT_CUDA_INFO"
	.align	4


	//----- nvinfo : EIATTR_REGCOUNT
	.align		4
        /*0000*/ 	.byte	0x04, 0x2f
        /*0002*/ 	.short	(.L_1 - .L_0)
	.align		4
.L_0:
        /*0004*/ 	.word	index@(triton_poi_fused_cat_3)
        /*0008*/ 	.word	0x00000016


	//----- nvinfo : EIATTR_MIN_STACK_SIZE
	.align		4
.L_1:
        /*000c*/ 	.byte	0x04, 0x12
        /*000e*/ 	.short	(.L_3 - .L_2)
	.align		4
.L_2:
        /*0010*/ 	.word	index@(triton_poi_fused_cat_3)
        /*0014*/ 	.word	0x00000000


	//----- nvinfo : EIATTR_FRAME_SIZE
	.align		4
.L_3:
        /*0018*/ 	.byte	0x04, 0x11
        /*001a*/ 	.short	(.L_5 - .L_4)
	.align		4
.L_4:
        /*001c*/ 	.word	index@(triton_poi_fused_cat_3)
        /*0020*/ 	.word	0x00000000


	//----- nvinfo : EIATTR_MIN_STACK_SIZE
	.align		4
.L_5:
        /*0024*/ 	.byte	0x04, 0x12
        /*0026*/ 	.short	(.L_7 - .L_6)
	.align		4
.L_6:
        /*0028*/ 	.word	index@(triton_poi_fused_cat_3)
        /*002c*/ 	.word	0x00000000
.L_7:


//--------------------- .nv.info.triton_poi_fused_cat_3 --------------------------
	.section	.nv.info.triton_poi_fused_cat_3,"",@"SHT_CUDA_INFO"
	.sectionflags	@""
	.align	4


	//----- nvinfo : EIATTR_CUDA_API_VERSION
	.align		4
        /*0000*/ 	.byte	0x04, 0x37
        /*0002*/ 	.short	(.L_9 - .L_8)
.L_8:
        /*0004*/ 	.word	0x0000007c


	//----- nvinfo : EIATTR_KPARAM_INFO
	.align		4
.L_9:
        /*0008*/ 	.byte	0x04, 0x17
        /*000a*/ 	.short	(.L_11 - .L_10)
.L_10:
        /*000c*/ 	.word	0x00000000
        /*0010*/ 	.short	0x0003
        /*0012*/ 	.short	0x0018
        /*0014*/ 	.byte	0x00, 0xf0, 0x11, 0x00


	//----- nvinfo : EIATTR_KPARAM_INFO
	.align		4
.L_11:
        /*0018*/ 	.byte	0x04, 0x17
        /*001a*/ 	.short	(.L_13 - .L_12)
.L_12:
        /*001c*/ 	.word	0x00000000
        /*0020*/ 	.short	0x0002
        /*0022*/ 	.short	0x0010
        /*0024*/ 	.byte	0x00, 0xf4, 0x21, 0x00


	//----- nvinfo : EIATTR_KPARAM_INFO
	.align		4
.L_13:
        /*0028*/ 	.byte	0x04, 0x17
        /*002a*/ 	.short	(.L_15 - .L_14)
.L_14:
        /*002c*/ 	.word	0x00000000
        /*0030*/ 	.short	0x0001
        /*0032*/ 	.short	0x0008
        /*0034*/ 	.byte	0x00, 0xf4, 0x21, 0x00


	//----- nvinfo : EIATTR_KPARAM_INFO
	.align		4
.L_15:
        /*0038*/ 	.byte	0x04, 0x17
        /*003a*/ 	.short	(.L_17 - .L_16)
.L_16:
        /*003c*/ 	.word	0x00000000
        /*0040*/ 	.short	0x0000
        /*0042*/ 	.short	0x0000
        /*0044*/ 	.byte	0x00, 0xf4, 0x21, 0x00


	//----- nvinfo : EIATTR_SPARSE_MMA_MASK
	.align		4
.L_17:
        /*0048*/ 	.byte	0x03, 0x50
        /*004a*/ 	.short	0x0000


	//----- nvinfo : EIATTR_MAXREG_COUNT
	.align		4
        /*004c*/ 	.byte	0x03, 0x1b
        /*004e*/ 	.short	0x00ff


	//----- nvinfo : EIATTR_EXIT_INSTR_OFFSETS
	.align		4
        /*0050*/ 	.byte	0x04, 0x1c
        /*0052*/ 	.short	(.L_19 - .L_18)


	//   ....[0]....
.L_18:
        /*0054*/ 	.word	0x00000450


	//----- nvinfo : EIATTR_REQNTID
	.align		4
.L_19:
        /*0058*/ 	.byte	0x04, 0x10
        /*005a*/ 	.short	(.L_21 - .L_20)
.L_20:
        /*005c*/ 	.word	0x00000080
        /*0060*/ 	.word	0x00000001
        /*0064*/ 	.word	0x00000001


	//----- nvinfo : EIATTR_CBANK_PARAM_SIZE
	.align		4
.L_21:
        /*0068*/ 	.byte	0x03, 0x19
        /*006a*/ 	.short	0x001c


	//----- nvinfo : EIATTR_PARAM_CBANK
	.align		4
        /*006c*/ 	.byte	0x04, 0x0a
        /*006e*/ 	.short	(.L_23 - .L_22)
	.align		4
.L_22:
        /*0070*/ 	.word	index@(.nv.constant0.triton_poi_fused_cat_3)
        /*0074*/ 	.short	0x0210
        /*0076*/ 	.short	0x001c


	//----- nvinfo : EIATTR_SW_WAR
	.align		4
.L_23:
        /*0078*/ 	.byte	0x04, 0x36
        /*007a*/ 	.short	(.L_25 - .L_24)
.L_24:
        /*007c*/ 	.word	0x00000008
.L_25:


//--------------------- .nv.callgraph             --------------------------
	.section	.nv.callgraph,"",@"SHT_CUDA_CALLGRAPH"
	.align	4
	.sectionentsize	8
	.align		4
        /*0000*/ 	.word	0x00000000
	.align		4
        /*0004*/ 	.word	0xffffffff
	.align		4
        /*0008*/ 	.word	0x00000000
	.align		4
        /*000c*/ 	.word	0xfffffffe
	.align		4
        /*0010*/ 	.word	0x00000000
	.align		4
        /*0014*/ 	.word	0xfffffffd
	.align		4
        /*0018*/ 	.word	0x00000000
	.align		4
        /*001c*/ 	.word	0xfffffffc


//--------------------- .text.triton_poi_fused_cat_3 --------------------------
	.section	.text.triton_poi_fused_cat_3,"ax",@progbits
	.align	128
        .global         triton_poi_fused_cat_3
        .type           triton_poi_fused_cat_3,@function
        .size           triton_poi_fused_cat_3,(.L_x_1 - triton_poi_fused_cat_3)
        .other          triton_poi_fused_cat_3,@"STO_CUDA_ENTRY STV_DEFAULT"
triton_poi_fused_cat_3:
.text.triton_poi_fused_cat_3:
[----:B------:R-:W-:Y:S01]  /*0000*/  LDC R1, c[0x0][0x28] ;  /* 0x00000a00ff017b82 */ /* 0x000fe20000000800 */
[----:B------:R-:W1:Y:S01]  /*0010*/  S2R R0, SR_TID.X ;  /* 0x0000000000007919 */ /* 0x000e620000002100 */
[----:B------:R-:W-:Y:S01]  /*0020*/  ULDC.64 UR4, c[0x0][0x208] ;  /* 0x0000820000047ab9 */ /* 0x000fe20000000a00 */
[----:B------:R-:W2:Y:S01]  /*0030*/  S2R R5, SR_CTAID.X ;  /* 0x0000000000057919 */ /* 0x000ea20000002500 */
[----:B-1----:R-:W-:Y:S01]  /*0040*/  IMAD.SHL.U32 R0, R0, 0x2, RZ ;  /* 0x0000000200007824 */ /* 0x002fe200078e00ff */
[----:B--2---:R-:W-:-:S04]  /*0050*/  SHF.R.S32.HI R3, RZ, 0x17, R5 ;  /* 0x00000017ff037819 */ /* 0x004fc80000011405 */
[----:B------:R-:W-:Y:S02]  /*0060*/  LOP3.LUT R0, R0, 0xfe, RZ, 0xc0, !PT ;  /* 0x000000fe00007812 */ /* 0x000fe400078ec0ff */
[----:B------:R-:W-:-:S03]  /*0070*/  SGXT R3, R3, 0x1 ;  /* 0x000000010303781a */ /* 0x000fc60000000200 */
[----:B------:R-:W-:Y:S02]  /*0080*/  IMAD R0, R5, 0x100, R0 ;  /* 0x0000010005007824 */ /* 0x000fe400078e0200 */
[----:B------:R-:W1:Y:S03]  /*0090*/  LDC.64 R4, c[0x0][0x210] ;  /* 0x00008400ff047b82 */ /* 0x000e660000000a00 */
[----:B------:R-:W-:Y:S02]  /*00a0*/  LEA.HI R3, R3, R0, RZ, 0x4 ;  /* 0x0000000003037211 */ /* 0x000fe400078f20ff */
[----:B------:R-:W-:Y:S02]  /*00b0*/  SHF.R.S32.HI R7, RZ, 0x1f, R0 ;  /* 0x0000001fff077819 */ /* 0x000fe40000011400 */
[--C-:B------:R-:W-:Y:S02]  /*00c0*/  SHF.R.S32.HI R6, RZ, 0x4, R3.reuse ;  /* 0x00000004ff067819 */ /* 0x100fe40000011403 */
[----:B------:R-:W-:-:S02]  /*00d0*/  SHF.R.S32.HI R9, RZ, 0x1f, R3 ;  /* 0x0000001fff097819 */ /* 0x000fc40000011403 */
[----:B------:R-:W-:Y:S02]  /*00e0*/  LEA.HI R7, R7, R0, RZ, 0xb ;  /* 0x0000000007077211 */ /* 0x000fe400078f58ff */
[----:B------:R-:W-:Y:S02]  /*00f0*/  LEA.HI R8, R9, R6, RZ, 0x7 ;  /* 0x0000000609087211 */ /* 0x000fe400078f38ff */
[----:B------:R-:W-:Y:S02]  /*0100*/  LOP3.LUT R9, R3, 0xfffffff0, RZ, 0xc0, !PT ;  /* 0xfffffff003097812 */ /* 0x000fe400078ec0ff */
[----:B------:R-:W2:Y:S01]  /*0110*/  LDC.64 R2, c[0x0][0x218] ;  /* 0x00008600ff027b82 */ /* 0x000ea20000000a00 */
[----:B------:R-:W-:Y:S02]  /*0120*/  LOP3.LUT R11, R8, 0xffffff80, RZ, 0xc0, !PT ;  /* 0xffffff80080b7812 */ /* 0x000fe400078ec0ff */
[----:B------:R-:W-:Y:S01]  /*0130*/  IMAD.IADD R8, R0, 0x1, -R9 ;  /* 0x0000000100087824 */ /* 0x000fe200078e0a09 */
[----:B------:R-:W-:-:S02]  /*0140*/  LOP3.LUT R9, R7, 0xfffff800, RZ, 0xc0, !PT ;  /* 0xfffff80007097812 */ /* 0x000fc400078ec0ff */
[----:B------:R-:W-:Y:S01]  /*0150*/  SHF.R.S32.HI R7, RZ, 0xb, R7 ;  /* 0x0000000bff077819 */ /* 0x000fe20000011407 */
[----:B------:R-:W-:Y:S02]  /*0160*/  IMAD.IADD R11, R6, 0x1, -R11 ;  /* 0x00000001060b7824 */ /* 0x000fe400078e0a0b */
[----:B------:R-:W-:Y:S02]  /*0170*/  IMAD.IADD R6, R0, 0x1, -R9 ;  /* 0x0000000100067824 */ /* 0x000fe400078e0a09 */
[----:B------:R-:W-:Y:S01]  /*0180*/  IMAD R8, R7, 0x400, R8 ;  /* 0x0000040007087824 */ /* 0x000fe200078e0208 */
[C---:B------:R-:W-:Y:S01]  /*0190*/  ISETP.GT.AND P1, PT, R11.reuse, 0x3f, PT ;  /* 0x0000003f0b00780c */ /* 0x040fe20003f24270 */
[C---:B------:R-:W-:Y:S01]  /*01a0*/  VIADD R15, R11.reuse, 0xffffffc0 ;  /* 0xffffffc00b0f7836 */ /* 0x040fe20000000000 */
[----:B------:R-:W-:Y:S01]  /*01b0*/  ISETP.GE.AND P0, PT, R11, 0x40, PT ;  /* 0x000000400b00780c */ /* 0x000fe20003f06270 */
[----:B------:R-:W-:Y:S01]  /*01c0*/  IMAD R9, R7, 0x400, R6 ;  /* 0x0000040007097824 */ /* 0x000fe200078e0206 */
[----:B------:R-:W-:Y:S01]  /*01d0*/  CS2R R18, SRZ ;  /* 0x0000000000127805 */ /* 0x000fe2000001ff00 */
[----:B------:R-:W-:Y:S01]  /*01e0*/  IMAD R13, R15, 0x10, R8 ;  /* 0x000000100f0d7824 */ /* 0x000fe200078e0208 */
[----:B------:R-:W-:Y:S01]  /*01f0*/  CS2R R6, SRZ ;  /* 0x0000000000067805 */ /* 0x000fe2000001ff00 */
[----:B-1----:R-:W-:Y:S01]  /*0200*/  IMAD.WIDE R8, R9, 0x4, R4 ;  /* 0x0000000409087825 */ /* 0x002fe200078e0204 */
[----:B------:R-:W-:-:S03]  /*0210*/  CS2R R16, SRZ ;  /* 0x0000000000107805 */ /* 0x000fc6000001ff00 */
[----:B------:R-:W-:Y:S01]  /*0220*/  IMAD.WIDE R12, R13, 0x4, R4 ;  /* 0x000000040d0c7825 */ /* 0x000fe200078e0204 */
[----:B------:R-:W-:-:S03]  /*0230*/  CS2R R4, SRZ ;  /* 0x0000000000047805 */ /* 0x000fc6000001ff00 */
[--C-:B--2---:R-:W-:Y:S01]  /*0240*/  IMAD.WIDE R14, R15, 0x4, R2.reuse ;  /* 0x000000040f0e7825 */ /* 0x104fe200078e0202 */
[----:B------:R-:W2:Y:S03]  /*0250*/  @!P0 LDG.E.64 R6, desc[UR4][R8.64] ;  /* 0x0000000408068981 */ /* 0x000ea6000c1e1b00 */
[----:B------:R-:W-:Y:S01]  /*0260*/  IMAD.WIDE R10, R11, 0x4, R2 ;  /* 0x000000040b0a7825 */ /* 0x000fe200078e0202 */
[----:B------:R-:W3:Y:S01]  /*0270*/  @P1 LDG.E.64 R4, desc[UR4][R12.64] ;  /* 0x000000040c041981 */ /* 0x000ee2000c1e1b00 */
[----:B------:R-:W1:Y:S03]  /*0280*/  LDC.64 R2, c[0x0][0x220] ;  /* 0x00008800ff027b82 */ /* 0x000e660000000a00 */
[----:B------:R-:W4:Y:S04]  /*0290*/  @P1 LDG.E.EL R19, desc[UR4][R14.64] ;  /* 0x000000040e131981 */ /* 0x000f28000c2e1900 */
[----:B------:R-:W5:Y:S04]  /*02a0*/  @!P0 LDG.E.EL R16, desc[UR4][R10.64] ;  /* 0x000000040a108981 */ /* 0x000f68000c2e1900 */
[----:B------:R-:W5:Y:S04]  /*02b0*/  @P1 LDG.E.EL R18, desc[UR4][R14.64] ;  /* 0x000000040e121981 */ /* 0x000f68000c2e1900 */
[----:B------:R-:W5:Y:S01]  /*02c0*/  @!P0 LDG.E.EL R17, desc[UR4][R10.64] ;  /* 0x000000040a118981 */ /* 0x000f62000c2e1900 */
[----:B-1----:R-:W-:Y:S01]  /*02d0*/  IMAD.WIDE R2, R0, 0x4, R2 ;  /* 0x0000000400027825 */ /* 0x002fe200078e0202 */
[----:B--2---:R-:W-:-:S02]  /*02e0*/  SEL R6, R6, RZ, !P0 ;  /* 0x000000ff06067207 */ /* 0x004fc40004000000 */
[----:B------:R-:W-:Y:S02]  /*02f0*/  SEL R8, R7, RZ, !P0 ;  /* 0x000000ff07087207 */ /* 0x000fe40004000000 */
[----:B---3--:R-:W-:Y:S02]  /*0300*/  SEL R12, R5, RZ, P1 ;  /* 0x000000ff050c7207 */ /* 0x008fe40000800000 */
[----:B------:R-:W-:Y:S02]  /*0310*/  SEL R7, R4, RZ, P1 ;  /* 0x000000ff04077207 */ /* 0x000fe40000800000 */
[----:B----4-:R-:W-:Y:S02]  /*0320*/  SEL R19, R19, RZ, P1 ;  /* 0x000000ff13137207 */ /* 0x010fe40000800000 */
[----:B-----5:R-:W-:-:S03]  /*0330*/  SEL R5, R16, RZ, !P0 ;  /* 0x000000ff10057207 */ /* 0x020fc60004000000 */
[----:B------:R-:W-:Y:S01]  /*0340*/  FADD R19, R12, R19 ;  /* 0x000000130c137221 */ /* 0x000fe20000000000 */
[----:B------:R-:W-:Y:S01]  /*0350*/  SEL R18, R18, RZ, P1 ;  /* 0x000000ff12127207 */ /* 0x000fe20000800000 */
[C---:B------:R-:W-:Y:S01]  /*0360*/  FADD R4, R6.reuse, R5 ;  /* 0x0000000506047221 */ /* 0x040fe20000000000 */
[----:B------:R-:W-:Y:S02]  /*0370*/  FSETP.GEU.AND P2, PT, R6, -R5, PT ;  /* 0x800000050600720b */ /* 0x000fe40003f4e000 */
[----:B------:R-:W-:Y:S01]  /*0380*/  SEL R17, R17, RZ, !P0 ;  /* 0x000000ff11117207 */ /* 0x000fe20004000000 */
[----:B------:R-:W-:Y:S01]  /*0390*/  FADD R5, R7, R18 ;  /* 0x0000001207057221 */ /* 0x000fe20000000000 */
[----:B------:R-:W-:Y:S02]  /*03a0*/  FSETP.GEU.AND P3, PT, -R19, RZ, PT ;  /* 0x000000ff1300720b */ /* 0x000fe40003f6e100 */
[C---:B------:R-:W-:Y:S01]  /*03b0*/  FSETP.GEU.AND P1, PT, R8.reuse, -R17, PT ;  /* 0x800000110800720b */ /* 0x040fe20003f2e000 */
[----:B------:R-:W-:Y:S01]  /*03c0*/  FADD R17, R8, R17 ;  /* 0x0000001108117221 */ /* 0x000fe20000000000 */
[----:B------:R-:W-:Y:S01]  /*03d0*/  FSEL R4, R4, RZ, P2 ;  /* 0x000000ff04047208 */ /* 0x000fe20001000000 */
[----:B------:R-:W-:Y:S01]  /*03e0*/  FADD R6, RZ, -R5 ;  /* 0x80000005ff067221 */ /* 0x000fe20000000000 */
[----:B------:R-:W-:Y:S01]  /*03f0*/  FADD R19, RZ, -R19 ;  /* 0x80000013ff137221 */ /* 0x000fe20000000000 */
[----:B------:R-:W-:-:S02]  /*0400*/  FSETP.GEU.AND P2, PT, -R5, RZ, PT ;  /* 0x000000ff0500720b */ /* 0x000fc40003f4e100 */
[----:B------:R-:W-:Y:S02]  /*0410*/  FSEL R5, R17, RZ, P1 ;  /* 0x000000ff11057208 */ /* 0x000fe40000800000 */
[----:B------:R-:W-:Y:S02]  /*0420*/  @P0 FSEL R4, R6, RZ, P2 ;  /* 0x000000ff06040208 */ /* 0x000fe40001000000 */
[----:B------:R-:W-:-:S05]  /*0430*/  @P0 FSEL R5, R19, RZ, P3 ;  /* 0x000000ff13050208 */ /* 0x000fca0001800000 */
[----:B------:R-:W-:Y:S01]  /*0440*/  STG.E.64 desc[UR4][R2.64], R4 ;  /* 0x0000000402007986 */ /* 0x000fe2000c101b04 */
[----:B------:R-:W-:Y:S05]  /*0450*/  EXIT ;  /* 0x000000000000794d */ /* 0x000fea0003800000 */
.L_x_0:
[----:B------:R-:W-:-:S00]  /*0460*/  BRA `(.L_x_0) ;  /* 0xfffffffc00fc7947 */ /* 0x000fc0000383ffff */
[----:B------:R-:W-:-:S00]  /*0470*/  NOP ;  /* 0x0000000000007918 */ /* 0x000fc00000000000 */
        /* <DEDUP_REMOVED lines=8> */
.L_x_1:


//--------------------- .nv.constant0.triton_poi_fused_cat_3 --------------------------
	.section	.nv.constant0.triton_poi_fused_cat_3,"a",@progbits
	.sectionflags	@""
	.align	4
.nv.constant0.triton_poi_fused_cat_3:
	.zero		556
